//
// Generated by NVIDIA NVVM Compiler
//
// Compiler Build ID: CL-36424714
// Cuda compilation tools, release 13.0, V13.0.88
// Based on NVVM 20.0.0
//

.version 9.0
.target sm_100
.address_size 64

	// .globl	_Z22measure_latency_kernelPmPiii

.visible .entry _Z22measure_latency_kernelPmPiii(
	.param .u64 .ptr .align 1 _Z22measure_latency_kernelPmPiii_param_0,
	.param .u64 .ptr .align 1 _Z22measure_latency_kernelPmPiii_param_1,
	.param .u32 _Z22measure_latency_kernelPmPiii_param_2,
	.param .u32 _Z22measure_latency_kernelPmPiii_param_3
)
{
	.reg .pred 	%p<10>;
	.reg .b32 	%r<84>;
	.reg .b64 	%rd<107>;

	ld.param.u64 	%rd10, [_Z22measure_latency_kernelPmPiii_param_0];
	ld.param.u64 	%rd9, [_Z22measure_latency_kernelPmPiii_param_1];
	ld.param.u32 	%r16, [_Z22measure_latency_kernelPmPiii_param_2];
	ld.param.u32 	%r17, [_Z22measure_latency_kernelPmPiii_param_3];
	cvta.to.global.u64 	%rd1, %rd10;
	setp.lt.s32 	%p1, %r17, 1;
	@%p1 bra 	$L__BB0_13;
	cvta.to.global.u64 	%rd11, %rd9;
	mov.u32 	%r19, %tid.x;
	mul.lo.s32 	%r20, %r16, %r19;
	mul.wide.s32 	%rd12, %r20, 4;
	add.s64 	%rd2, %rd11, %rd12;
	and.b32  	%r1, %r17, 15;
	setp.lt.u32 	%p2, %r17, 16;
	mov.b32 	%r81, 0;
	@%p2 bra 	$L__BB0_4;
	and.b32  	%r81, %r17, 2147483632;
	neg.s32 	%r79, %r81;
	add.s64 	%rd105, %rd1, 64;
$L__BB0_3:
	.pragma "nounroll";
	bar.sync 	0;
	// begin inline asm
	mov.u64 	%rd13, %clock64;
	// end inline asm
	ld.global.u32 	%r21, [%rd2];
	add.s32 	%r22, %r21, 1;
	st.global.u32 	[%rd2], %r22;
	// begin inline asm
	mov.u64 	%rd14, %clock64;
	// end inline asm
	sub.s64 	%rd45, %rd14, %rd13;
	st.global.u64 	[%rd105+-64], %rd45;
	bar.sync 	0;
	bar.sync 	0;
	// begin inline asm
	mov.u64 	%rd15, %clock64;
	// end inline asm
	ld.global.u32 	%r23, [%rd2];
	add.s32 	%r24, %r23, 1;
	st.global.u32 	[%rd2], %r24;
	// begin inline asm
	mov.u64 	%rd16, %clock64;
	// end inline asm
	sub.s64 	%rd46, %rd16, %rd15;
	st.global.u64 	[%rd105+-56], %rd46;
	bar.sync 	0;
	bar.sync 	0;
	// begin inline asm
	mov.u64 	%rd17, %clock64;
	// end inline asm
	ld.global.u32 	%r25, [%rd2];
	add.s32 	%r26, %r25, 1;
	st.global.u32 	[%rd2], %r26;
	// begin inline asm
	mov.u64 	%rd18, %clock64;
	// end inline asm
	sub.s64 	%rd47, %rd18, %rd17;
	st.global.u64 	[%rd105+-48], %rd47;
	bar.sync 	0;
	bar.sync 	0;
	// begin inline asm
	mov.u64 	%rd19, %clock64;
	// end inline asm
	ld.global.u32 	%r27, [%rd2];
	add.s32 	%r28, %r27, 1;
	st.global.u32 	[%rd2], %r28;
	// begin inline asm
	mov.u64 	%rd20, %clock64;
	// end inline asm
	sub.s64 	%rd48, %rd20, %rd19;
	st.global.u64 	[%rd105+-40], %rd48;
	bar.sync 	0;
	bar.sync 	0;
	// begin inline asm
	mov.u64 	%rd21, %clock64;
	// end inline asm
	ld.global.u32 	%r29, [%rd2];
	add.s32 	%r30, %r29, 1;
	st.global.u32 	[%rd2], %r30;
	// begin inline asm
	mov.u64 	%rd22, %clock64;
	// end inline asm
	sub.s64 	%rd49, %rd22, %rd21;
	st.global.u64 	[%rd105+-32], %rd49;
	bar.sync 	0;
	bar.sync 	0;
	// begin inline asm
	mov.u64 	%rd23, %clock64;
	// end inline asm
	ld.global.u32 	%r31, [%rd2];
	add.s32 	%r32, %r31, 1;
	st.global.u32 	[%rd2], %r32;
	// begin inline asm
	mov.u64 	%rd24, %clock64;
	// end inline asm
	sub.s64 	%rd50, %rd24, %rd23;
	st.global.u64 	[%rd105+-24], %rd50;
	bar.sync 	0;
	bar.sync 	0;
	// begin inline asm
	mov.u64 	%rd25, %clock64;
	// end inline asm
	ld.global.u32 	%r33, [%rd2];
	add.s32 	%r34, %r33, 1;
	st.global.u32 	[%rd2], %r34;
	// begin inline asm
	mov.u64 	%rd26, %clock64;
	// end inline asm
	sub.s64 	%rd51, %rd26, %rd25;
	st.global.u64 	[%rd105+-16], %rd51;
	bar.sync 	0;
	bar.sync 	0;
	// begin inline asm
	mov.u64 	%rd27, %clock64;
	// end inline asm
	ld.global.u32 	%r35, [%rd2];
	add.s32 	%r36, %r35, 1;
	st.global.u32 	[%rd2], %r36;
	// begin inline asm
	mov.u64 	%rd28, %clock64;
	// end inline asm
	sub.s64 	%rd52, %rd28, %rd27;
	st.global.u64 	[%rd105+-8], %rd52;
	bar.sync 	0;
	bar.sync 	0;
	// begin inline asm
	mov.u64 	%rd29, %clock64;
	// end inline asm
	ld.global.u32 	%r37, [%rd2];
	add.s32 	%r38, %r37, 1;
	st.global.u32 	[%rd2], %r38;
	// begin inline asm
	mov.u64 	%rd30, %clock64;
	// end inline asm
	sub.s64 	%rd53, %rd30, %rd29;
	st.global.u64 	[%rd105], %rd53;
	bar.sync 	0;
	bar.sync 	0;
	// begin inline asm
	mov.u64 	%rd31, %clock64;
	// end inline asm
	ld.global.u32 	%r39, [%rd2];
	add.s32 	%r40, %r39, 1;
	st.global.u32 	[%rd2], %r40;
	// begin inline asm
	mov.u64 	%rd32, %clock64;
	// end inline asm
	sub.s64 	%rd54, %rd32, %rd31;
	st.global.u64 	[%rd105+8], %rd54;
	bar.sync 	0;
	bar.sync 	0;
	// begin inline asm
	mov.u64 	%rd33, %clock64;
	// end inline asm
	ld.global.u32 	%r41, [%rd2];
	add.s32 	%r42, %r41, 1;
	st.global.u32 	[%rd2], %r42;
	// begin inline asm
	mov.u64 	%rd34, %clock64;
	// end inline asm
	sub.s64 	%rd55, %rd34, %rd33;
	st.global.u64 	[%rd105+16], %rd55;
	bar.sync 	0;
	bar.sync 	0;
	// begin inline asm
	mov.u64 	%rd35, %clock64;
	// end inline asm
	ld.global.u32 	%r43, [%rd2];
	add.s32 	%r44, %r43, 1;
	st.global.u32 	[%rd2], %r44;
	// begin inline asm
	mov.u64 	%rd36, %clock64;
	// end inline asm
	sub.s64 	%rd56, %rd36, %rd35;
	st.global.u64 	[%rd105+24], %rd56;
	bar.sync 	0;
	bar.sync 	0;
	// begin inline asm
	mov.u64 	%rd37, %clock64;
	// end inline asm
	ld.global.u32 	%r45, [%rd2];
	add.s32 	%r46, %r45, 1;
	st.global.u32 	[%rd2], %r46;
	// begin inline asm
	mov.u64 	%rd38, %clock64;
	// end inline asm
	sub.s64 	%rd57, %rd38, %rd37;
	st.global.u64 	[%rd105+32], %rd57;
	bar.sync 	0;
	bar.sync 	0;
	// begin inline asm
	mov.u64 	%rd39, %clock64;
	// end inline asm
	ld.global.u32 	%r47, [%rd2];
	add.s32 	%r48, %r47, 1;
	st.global.u32 	[%rd2], %r48;
	// begin inline asm
	mov.u64 	%rd40, %clock64;
	// end inline asm
	sub.s64 	%rd58, %rd40, %rd39;
	st.global.u64 	[%rd105+40], %rd58;
	bar.sync 	0;
	bar.sync 	0;
	// begin inline asm
	mov.u64 	%rd41, %clock64;
	// end inline asm
	ld.global.u32 	%r49, [%rd2];
	add.s32 	%r50, %r49, 1;
	st.global.u32 	[%rd2], %r50;
	// begin inline asm
	mov.u64 	%rd42, %clock64;
	// end inline asm
	sub.s64 	%rd59, %rd42, %rd41;
	st.global.u64 	[%rd105+48], %rd59;
	bar.sync 	0;
	bar.sync 	0;
	// begin inline asm
	mov.u64 	%rd43, %clock64;
	// end inline asm
	ld.global.u32 	%r51, [%rd2];
	add.s32 	%r52, %r51, 1;
	st.global.u32 	[%rd2], %r52;
	// begin inline asm
	mov.u64 	%rd44, %clock64;
	// end inline asm
	sub.s64 	%rd60, %rd44, %rd43;
	st.global.u64 	[%rd105+56], %rd60;
	bar.sync 	0;
	add.s32 	%r79, %r79, 16;
	add.s64 	%rd105, %rd105, 128;
	setp.ne.s32 	%p3, %r79, 0;
	@%p3 bra 	$L__BB0_3;
$L__BB0_4:
	setp.eq.s32 	%p4, %r1, 0;
	@%p4 bra 	$L__BB0_13;
	and.b32  	%r7, %r17, 7;
	setp.lt.u32 	%p5, %r1, 8;
	@%p5 bra 	$L__BB0_7;
	bar.sync 	0;
	// begin inline asm
	mov.u64 	%rd61, %clock64;
	// end inline asm
	ld.global.u32 	%r53, [%rd2];
	add.s32 	%r54, %r53, 1;
	st.global.u32 	[%rd2], %r54;
	// begin inline asm
	mov.u64 	%rd62, %clock64;
	// end inline asm
	sub.s64 	%rd77, %rd62, %rd61;
	mul.wide.u32 	%rd78, %r81, 8;
	add.s64 	%rd79, %rd1, %rd78;
	st.global.u64 	[%rd79], %rd77;
	bar.sync 	0;
	bar.sync 	0;
	// begin inline asm
	mov.u64 	%rd63, %clock64;
	// end inline asm
	ld.global.u32 	%r55, [%rd2];
	add.s32 	%r56, %r55, 1;
	st.global.u32 	[%rd2], %r56;
	// begin inline asm
	mov.u64 	%rd64, %clock64;
	// end inline asm
	sub.s64 	%rd80, %rd64, %rd63;
	st.global.u64 	[%rd79+8], %rd80;
	bar.sync 	0;
	bar.sync 	0;
	// begin inline asm
	mov.u64 	%rd65, %clock64;
	// end inline asm
	ld.global.u32 	%r57, [%rd2];
	add.s32 	%r58, %r57, 1;
	st.global.u32 	[%rd2], %r58;
	// begin inline asm
	mov.u64 	%rd66, %clock64;
	// end inline asm
	sub.s64 	%rd81, %rd66, %rd65;
	st.global.u64 	[%rd79+16], %rd81;
	bar.sync 	0;
	bar.sync 	0;
	// begin inline asm
	mov.u64 	%rd67, %clock64;
	// end inline asm
	ld.global.u32 	%r59, [%rd2];
	add.s32 	%r60, %r59, 1;
	st.global.u32 	[%rd2], %r60;
	// begin inline asm
	mov.u64 	%rd68, %clock64;
	// end inline asm
	sub.s64 	%rd82, %rd68, %rd67;
	st.global.u64 	[%rd79+24], %rd82;
	bar.sync 	0;
	bar.sync 	0;
	// begin inline asm
	mov.u64 	%rd69, %clock64;
	// end inline asm
	ld.global.u32 	%r61, [%rd2];
	add.s32 	%r62, %r61, 1;
	st.global.u32 	[%rd2], %r62;
	// begin inline asm
	mov.u64 	%rd70, %clock64;
	// end inline asm
	sub.s64 	%rd83, %rd70, %rd69;
	st.global.u64 	[%rd79+32], %rd83;
	bar.sync 	0;
	bar.sync 	0;
	// begin inline asm
	mov.u64 	%rd71, %clock64;
	// end inline asm
	ld.global.u32 	%r63, [%rd2];
	add.s32 	%r64, %r63, 1;
	st.global.u32 	[%rd2], %r64;
	// begin inline asm
	mov.u64 	%rd72, %clock64;
	// end inline asm
	sub.s64 	%rd84, %rd72, %rd71;
	st.global.u64 	[%rd79+40], %rd84;
	bar.sync 	0;
	bar.sync 	0;
	// begin inline asm
	mov.u64 	%rd73, %clock64;
	// end inline asm
	ld.global.u32 	%r65, [%rd2];
	add.s32 	%r66, %r65, 1;
	st.global.u32 	[%rd2], %r66;
	// begin inline asm
	mov.u64 	%rd74, %clock64;
	// end inline asm
	sub.s64 	%rd85, %rd74, %rd73;
	st.global.u64 	[%rd79+48], %rd85;
	bar.sync 	0;
	bar.sync 	0;
	// begin inline asm
	mov.u64 	%rd75, %clock64;
	// end inline asm
	ld.global.u32 	%r67, [%rd2];
	add.s32 	%r68, %r67, 1;
	st.global.u32 	[%rd2], %r68;
	// begin inline asm
	mov.u64 	%rd76, %clock64;
	// end inline asm
	sub.s64 	%rd86, %rd76, %rd75;
	st.global.u64 	[%rd79+56], %rd86;
	bar.sync 	0;
	add.s32 	%r81, %r81, 8;
$L__BB0_7:
	setp.eq.s32 	%p6, %r7, 0;
	@%p6 bra 	$L__BB0_13;
	and.b32  	%r10, %r17, 3;
	setp.lt.u32 	%p7, %r7, 4;
	@%p7 bra 	$L__BB0_10;
	bar.sync 	0;
	// begin inline asm
	mov.u64 	%rd87, %clock64;
	// end inline asm
	ld.global.u32 	%r69, [%rd2];
	add.s32 	%r70, %r69, 1;
	st.global.u32 	[%rd2], %r70;
	// begin inline asm
	mov.u64 	%rd88, %clock64;
	// end inline asm
	sub.s64 	%rd95, %rd88, %rd87;
	mul.wide.u32 	%rd96, %r81, 8;
	add.s64 	%rd97, %rd1, %rd96;
	st.global.u64 	[%rd97], %rd95;
	bar.sync 	0;
	bar.sync 	0;
	// begin inline asm
	mov.u64 	%rd89, %clock64;
	// end inline asm
	ld.global.u32 	%r71, [%rd2];
	add.s32 	%r72, %r71, 1;
	st.global.u32 	[%rd2], %r72;
	// begin inline asm
	mov.u64 	%rd90, %clock64;
	// end inline asm
	sub.s64 	%rd98, %rd90, %rd89;
	st.global.u64 	[%rd97+8], %rd98;
	bar.sync 	0;
	bar.sync 	0;
	// begin inline asm
	mov.u64 	%rd91, %clock64;
	// end inline asm
	ld.global.u32 	%r73, [%rd2];
	add.s32 	%r74, %r73, 1;
	st.global.u32 	[%rd2], %r74;
	// begin inline asm
	mov.u64 	%rd92, %clock64;
	// end inline asm
	sub.s64 	%rd99, %rd92, %rd91;
	st.global.u64 	[%rd97+16], %rd99;
	bar.sync 	0;
	bar.sync 	0;
	// begin inline asm
	mov.u64 	%rd93, %clock64;
	// end inline asm
	ld.global.u32 	%r75, [%rd2];
	add.s32 	%r76, %r75, 1;
	st.global.u32 	[%rd2], %r76;
	// begin inline asm
	mov.u64 	%rd94, %clock64;
	// end inline asm
	sub.s64 	%rd100, %rd94, %rd93;
	st.global.u64 	[%rd97+24], %rd100;
	bar.sync 	0;
	add.s32 	%r81, %r81, 4;
$L__BB0_10:
	setp.eq.s32 	%p8, %r10, 0;
	@%p8 bra 	$L__BB0_13;
	mul.wide.u32 	%rd101, %r81, 8;
	add.s64 	%rd106, %rd1, %rd101;
	neg.s32 	%r83, %r10;
$L__BB0_12:
	.pragma "nounroll";
	bar.sync 	0;
	// begin inline asm
	mov.u64 	%rd102, %clock64;
	// end inline asm
	ld.global.u32 	%r77, [%rd2];
	add.s32 	%r78, %r77, 1;
	st.global.u32 	[%rd2], %r78;
	// begin inline asm
	mov.u64 	%rd103, %clock64;
	// end inline asm
	sub.s64 	%rd104, %rd103, %rd102;
	st.global.u64 	[%rd106], %rd104;
	bar.sync 	0;
	add.s64 	%rd106, %rd106, 8;
	add.s32 	%r83, %r83, 1;
	setp.ne.s32 	%p9, %r83, 0;
	@%p9 bra 	$L__BB0_12;
$L__BB0_13:
	ret;

}


// ===== COMPILED SASS (sm_100) =====

	.target	sm_100

	.elftype	@"ET_EXEC"


//--------------------- .note.nv.tkinfo           --------------------------
	.section	.note.nv.tkinfo,"",@"SHT_NOTE"
	.sectionflags	@"SHF_NOTE_NV_TKINFO"
	.tkinfo
        /*0018*/ 	.word	0x00000002
        /*0030*/ 	.string	""
        /*0030*/ 	.string	"ptxas"
        /*0030*/ 	.string	"Cuda compilation tools, release 13.0, V13.0.88"
        /*0030*/ 	.string	"Build cuda_13.0.r13.0/compiler.36424714_0"
        /*0030*/ 	.string	"-arch sm_100 -m 64 "



//--------------------- .note.nv.cuinfo           --------------------------
	.section	.note.nv.cuinfo,"",@"SHT_NOTE"
	.sectionflags	@"SHF_NOTE_NV_CUINFO"
        /*0018*/ 	.short	0x0002
        /*001a*/ 	.short	0x0064
        /*001c*/ 	.short	0x0082
	.zero		2


//--------------------- .nv.info                  --------------------------
	.section	.nv.info,"",@"SHT_CUDA_INFO"
	.align	4


	//----- nvinfo : EIATTR_REGCOUNT
	.align		4
        /*0000*/ 	.byte	0x04, 0x2f
        /*0002*/ 	.short	(.L_1 - .L_0)
	.align		4
.L_0:
        /*0004*/ 	.word	index@(_Z22measure_latency_kernelPmPiii)
        /*0008*/ 	.word	0x0000000f


	//----- nvinfo : EIATTR_FRAME_SIZE
	.align		4
.L_1:
        /*000c*/ 	.byte	0x04, 0x11
        /*000e*/ 	.short	(.L_3 - .L_2)
	.align		4
.L_2:
        /*0010*/ 	.word	index@(_Z22measure_latency_kernelPmPiii)
        /*0014*/ 	.word	0x00000000


	//----- nvinfo : EIATTR_MIN_STACK_SIZE
	.align		4
.L_3:
        /*0018*/ 	.byte	0x04, 0x12
        /*001a*/ 	.short	(.L_5 - .L_4)
	.align		4
.L_4:
        /*001c*/ 	.word	index@(_Z22measure_latency_kernelPmPiii)
        /*0020*/ 	.word	0x00000000
.L_5:


//--------------------- .nv.compat                --------------------------
	.section	.nv.compat,"",@"SHT_CUDA_COMPAT_INFO"
	.align	4
        /*0000*/ 	.byte	0x02, 0x09, 0x00, 0x00, 0x02, 0x02, 0x01, 0x00, 0x02, 0x05, 0x05, 0x00, 0x03, 0x07, 0x01, 0x01
        /*0010*/ 	.byte	0x02, 0x03, 0x00, 0x00, 0x02, 0x06, 0x01, 0x00, 0x04, 0x0b, 0x08, 0x00, 0x09, 0x00, 0x00, 0x00
        /*0020*/ 	.byte	0x00, 0x00, 0x00, 0x00


//--------------------- .nv.info._Z22measure_latency_kernelPmPiii --------------------------
	.section	.nv.info._Z22measure_latency_kernelPmPiii,"",@"SHT_CUDA_INFO"
	.sectionflags	@""
	.align	4


	//----- nvinfo : EIATTR_CUDA_API_VERSION
	.align		4
        /*0000*/ 	.byte	0x04, 0x37
        /*0002*/ 	.short	(.L_7 - .L_6)
.L_6:
        /*0004*/ 	.word	0x00000082


	//----- nvinfo : EIATTR_KPARAM_INFO
	.align		4
.L_7:
        /*0008*/ 	.byte	0x04, 0x17
        /*000a*/ 	.short	(.L_9 - .L_8)
.L_8:
        /*000c*/ 	.word	0x00000000
        /*0010*/ 	.short	0x0003
        /*0012*/ 	.short	0x0014
        /*0014*/ 	.byte	0x00, 0xf0, 0x11, 0x00


	//----- nvinfo : EIATTR_KPARAM_INFO
	.align		4
.L_9:
        /*0018*/ 	.byte	0x04, 0x17
        /*001a*/ 	.short	(.L_11 - .L_10)
.L_10:
        /*001c*/ 	.word	0x00000000
        /*0020*/ 	.short	0x0002
        /*0022*/ 	.short	0x0010
        /*0024*/ 	.byte	0x00, 0xf0, 0x11, 0x00


	//----- nvinfo : EIATTR_KPARAM_INFO
	.align		4
.L_11:
        /*0028*/ 	.byte	0x04, 0x17
        /*002a*/ 	.short	(.L_13 - .L_12)
.L_12:
        /*002c*/ 	.word	0x00000000
        /*0030*/ 	.short	0x0001
        /*0032*/ 	.short	0x0008
        /*0034*/ 	.byte	0x00, 0xf5, 0x21, 0x00


	//----- nvinfo : EIATTR_KPARAM_INFO
	.align		4
.L_13:
        /*0038*/ 	.byte	0x04, 0x17
        /*003a*/ 	.short	(.L_15 - .L_14)
.L_14:
        /*003c*/ 	.word	0x00000000
        /*0040*/ 	.short	0x0000
        /*0042*/ 	.short	0x0000
        /*0044*/ 	.byte	0x00, 0xf5, 0x21, 0x00


	//----- nvinfo : EIATTR_SPARSE_MMA_MASK
	.align		4
.L_15:
        /*0048*/ 	.byte	0x03, 0x50
        /*004a*/ 	.short	0x0000


	//----- nvinfo : EIATTR_MAXREG_COUNT
	.align		4
        /*004c*/ 	.byte	0x03, 0x1b
        /*004e*/ 	.short	0x00ff


	//----- nvinfo : EIATTR_NUM_BARRIERS
	.align		4
        /*0050*/ 	.byte	0x02, 0x4c
        /*0052*/ 	.byte	0x01
	.zero		1


	//----- nvinfo : EIATTR_MERCURY_ISA_VERSION
	.align		4
        /*0054*/ 	.byte	0x03, 0x5f
        /*0056*/ 	.short	0x0101


	//----- nvinfo : EIATTR_VRC_CTA_INIT_COUNT
	.align		4
        /*0058*/ 	.byte	0x02, 0x4a
	.zero		1
	.zero		1


	//----- nvinfo : EIATTR_EXIT_INSTR_OFFSETS
	.align		4
        /*005c*/ 	.byte	0x04, 0x1c
        /*005e*/ 	.short	(.L_17 - .L_16)


	//   ....[0]....
.L_16:
        /*0060*/ 	.word	0x00000030


	//   ....[1]....
        /*0064*/ 	.word	0x00000bd0


	//   ....[2]....
        /*0068*/ 	.word	0x00001150


	//   ....[3]....
        /*006c*/ 	.word	0x00001450


	//   ....[4]....
        /*0070*/ 	.word	0x000015c0


	//----- nvinfo : EIATTR_CBANK_PARAM_SIZE
	.align		4
.L_17:
        /*0074*/ 	.byte	0x03, 0x19
        /*0076*/ 	.short	0x0018


	//----- nvinfo : EIATTR_PARAM_CBANK
	.align		4
        /*0078*/ 	.byte	0x04, 0x0a
        /*007a*/ 	.short	(.L_19 - .L_18)
	.align		4
.L_18:
        /*007c*/ 	.word	index@(.nv.constant0._Z22measure_latency_kernelPmPiii)
        /*0080*/ 	.short	0x0380
        /*0082*/ 	.short	0x0018


	//----- nvinfo : EIATTR_SW_WAR
	.align		4
.L_19:
        /*0084*/ 	.byte	0x04, 0x36
        /*0086*/ 	.short	(.L_21 - .L_20)
.L_20:
        /*0088*/ 	.word	0x00000008
.L_21:


//--------------------- .nv.callgraph             --------------------------
	.section	.nv.callgraph,"",@"SHT_CUDA_CALLGRAPH"
	.align	4
	.sectionentsize	8
	.align		4
        /*0000*/ 	.word	0x00000000
	.align		4
        /*0004*/ 	.word	0xffffffff
	.align		4
        /*0008*/ 	.word	0x00000000
	.align		4
        /*000c*/ 	.word	0xfffffffe
	.align		4
        /*0010*/ 	.word	0x00000000
	.align		4
        /*0014*/ 	.word	0xfffffffd
	.align		4
        /*0018*/ 	.word	0x00000000
	.align		4
        /*001c*/ 	.word	0xfffffffc


//--------------------- .text._Z22measure_latency_kernelPmPiii --------------------------
	.section	.text._Z22measure_latency_kernelPmPiii,"ax",@progbits
	.align	128
        .global         _Z22measure_latency_kernelPmPiii
        .type           _Z22measure_latency_kernelPmPiii,@function
        .size           _Z22measure_latency_kernelPmPiii,(.L_x_6 - _Z22measure_latency_kernelPmPiii)
        .other          _Z22measure_latency_kernelPmPiii,@"STO_CUDA_ENTRY STV_DEFAULT"
_Z22measure_latency_kernelPmPiii:
.text._Z22measure_latency_kernelPmPiii:
[----:B------:R-:W-:Y:S08]  /*0000*/  LDC R1, c[0x0][0x37c] ;  /* 0x0000df00ff017b82 */ /* 0x000ff00000000800 */
[----:B------:R-:W0:Y:S02]  /*0010*/  LDC R6, c[0x0][0x394] ;  /* 0x0000e500ff067b82 */ /* 0x000e240000000800 */
[----:B0-----:R-:W-:-:S13]  /*0020*/  ISETP.GE.AND P0, PT, R6, 0x1, PT ;  /* 0x000000010600780c */ /* 0x001fda0003f06270 */
[----:B------:R-:W-:Y:S05]  /*0030*/  @!P0 EXIT ;  /* 0x000000000000894d */ /* 0x000fea0003800000 */
[----:B------:R-:W0:Y:S01]  /*0040*/  S2R R5, SR_TID.X ;  /* 0x0000000000057919 */ /* 0x000e220000002100 */
[----:B------:R-:W1:Y:S01]  /*0050*/  LDC.64 R2, c[0x0][0x388] ;  /* 0x0000e200ff027b82 */ /* 0x000e620000000a00 */
[----:B------:R-:W0:Y:S01]  /*0060*/  LDCU UR4, c[0x0][0x390] ;  /* 0x00007200ff0477ac */ /* 0x000e220008000800 */
[C---:B------:R-:W-:Y:S01]  /*0070*/  ISETP.GE.U32.AND P0, PT, R6.reuse, 0x10, PT ;  /* 0x000000100600780c */ /* 0x040fe20003f06070 */
[----:B------:R-:W-:Y:S01]  /*0080*/  IMAD.MOV.U32 R0, RZ, RZ, RZ ;  /* 0x000000ffff007224 */ /* 0x000fe200078e00ff */
[----:B------:R-:W-:Y:S01]  /*0090*/  LOP3.LUT R12, R6, 0xf, RZ, 0xc0, !PT ;  /* 0x0000000f060c7812 */ /* 0x000fe200078ec0ff */
[----:B------:R-:W2:Y:S01]  /*00a0*/  LDCU.64 UR6, c[0x0][0x358] ;  /* 0x00006b00ff0677ac */ /* 0x000ea20008000a00 */
[----:B0-----:R-:W-:-:S04]  /*00b0*/  IMAD R5, R5, UR4, RZ ;  /* 0x0000000405057c24 */ /* 0x001fc8000f8e02ff */
[----:B-1----:R-:W-:-:S05]  /*00c0*/  IMAD.WIDE R2, R5, 0x4, R2 ;  /* 0x0000000405027825 */ /* 0x002fca00078e0202 */
[----:B--2---:R-:W-:Y:S05]  /*00d0*/  @!P0 BRA `(.L_x_0) ;  /* 0x0000000800b88947 */ /* 0x004fea0003800000 */
[----:B------:R-:W0:Y:S01]  /*00e0*/  LDCU.64 UR4, c[0x0][0x380] ;  /* 0x00007000ff0477ac */ /* 0x000e220008000a00 */
[----:B------:R-:W-:-:S05]  /*00f0*/  LOP3.LUT R0, R6, 0x7ffffff0, RZ, 0xc0, !PT ;  /* 0x7ffffff006007812 */ /* 0x000fca00078ec0ff */
[----:B------:R-:W-:Y:S01]  /*0100*/  IMAD.MOV R7, RZ, RZ, -R0 ;  /* 0x000000ffff077224 */ /* 0x000fe200078e0a00 */
[----:B0-----:R-:W-:-:S04]  /*0110*/  UIADD3 UR4, UP0, UPT, UR4, 0x40, URZ ;  /* 0x0000004004047890 */ /* 0x001fc8000ff1e0ff */
[----:B------:R-:W-:Y:S02]  /*0120*/  UIADD3.X UR5, UPT, UPT, URZ, UR5, URZ, UP0, !UPT ;  /* 0x00000005ff057290 */ /* 0x000fe400087fe4ff */
[----:B------:R-:W-:-:S04]  /*0130*/  IMAD.U32 R10, RZ, RZ, UR4 ;  /* 0x00000004ff0a7e24 */ /* 0x000fc8000f8e00ff */
[----:B------:R-:W-:-:S07]  /*0140*/  IMAD.U32 R11, RZ, RZ, UR5 ;  /* 0x00000005ff0b7e24 */ /* 0x000fce000f8e00ff */
.L_x_1:
[----:B------:R-:W-:Y:S01]  /*0150*/  BAR.SYNC.DEFER_BLOCKING 0x0 ;  /* 0x0000000000007b1d */ /* 0x000fe20000010000 */
[----:B0-----:R-:W-:Y:S02]  /*0160*/  IMAD.MOV.U32 R4, RZ, RZ, R10 ;  /* 0x000000ffff047224 */ /* 0x001fe400078e000a */
[----:B------:R-:W-:Y:S01]  /*0170*/  IMAD.MOV.U32 R5, RZ, RZ, R11 ;  /* 0x000000ffff057224 */ /* 0x000fe200078e000b */
[----:B------:R-:W-:Y:S02]  /*0180*/  CS2R R8, SR_CLOCKLO ;  /* 0x0000000000087805 */ /* 0x000fe40000015000 */
[----:B------:R-:W2:Y:S02]  /*0190*/  LDG.E R10, desc[UR6][R2.64] ;  /* 0x00000006020a7981 */ /* 0x000ea4000c1e1900 */
[----:B--2---:R-:W-:-:S05]  /*01a0*/  VIADD R11, R10, 0x1 ;  /* 0x000000010a0b7836 */ /* 0x004fca0000000000 */
[----:B------:R0:W-:Y:S02]  /*01b0*/  STG.E desc[UR6][R2.64], R11 ;  /* 0x0000000b02007986 */ /* 0x0001e4000c101906 */
[----:B0-----:R-:W-:-:S06]  /*01c0*/  CS2R R10, SR_CLOCKLO ;  /* 0x00000000000a7805 */ /* 0x001fcc0000015000 */
[----:B------:R-:W-:-:S05]  /*01d0*/  IADD3 R8, P0, PT, -R8, R10, RZ ;  /* 0x0000000a08087210 */ /* 0x000fca0007f1e1ff */
[----:B------:R-:W-:-:S05]  /*01e0*/  IMAD.X R9, R11, 0x1, ~R9, P0 ;  /* 0x000000010b097824 */ /* 0x000fca00000e0e09 */
[----:B------:R0:W-:Y:S01]  /*01f0*/  STG.E.64 desc[UR6][R4.64+-0x40], R8 ;  /* 0xffffc00804007986 */ /* 0x0001e2000c101b06 */
[----:B------:R-:W-:Y:S08]  /*0200*/  BAR.SYNC.DEFER_BLOCKING 0x0 ;  /* 0x0000000000007b1d */ /* 0x000ff00000010000 */
[----:B------:R-:W-:Y:S01]  /*0210*/  BAR.SYNC.DEFER_BLOCKING 0x0 ;  /* 0x0000000000007b1d */ /* 0x000fe20000010000 */
[----:B0-----:R-:W-:-:S05]  /*0220*/  CS2R R8, SR_CLOCKLO ;  /* 0x0000000000087805 */ /* 0x001fca0000015000 */
        /* <DEDUP_REMOVED lines=144> */
[----:B------:R-:W-:Y:S01]  /*0b30*/  IADD3 R8, P0, PT, -R8, R10, RZ ;  /* 0x0000000a08087210 */ /* 0x000fe20007f1e1ff */
[----:B------:R-:W-:Y:S01]  /*0b40*/  VIADD R7, R7, 0x10 ;  /* 0x0000001007077836 */ /* 0x000fe20000000000 */
[----:B------:R-:W-:-:S03]  /*0b50*/  IADD3 R10, P1, PT, R4, 0x80, RZ ;  /* 0x00000080040a7810 */ /* 0x000fc60007f3e0ff */
[----:B------:R-:W-:Y:S01]  /*0b60*/  IMAD.X R9, R11, 0x1, ~R9, P0 ;  /* 0x000000010b097824 */ /* 0x000fe200000e0e09 */
[----:B------:R-:W-:Y:S01]  /*0b70*/  ISETP.NE.AND P0, PT, R7, RZ, PT ;  /* 0x000000ff0700720c */ /* 0x000fe20003f05270 */
[----:B------:R-:W-:-:S03]  /*0b80*/  IMAD.X R11, RZ, RZ, R5, P1 ;  /* 0x000000ffff0b7224 */ /* 0x000fc600008e0605 */
[----:B------:R0:W-:Y:S01]  /*0b90*/  STG.E.64 desc[UR6][R4.64+0x38], R8 ;  /* 0x0000380804007986 */ /* 0x0001e2000c101b06 */
[----:B------:R-:W-:Y:S08]  /*0ba0*/  BAR.SYNC.DEFER_BLOCKING 0x0 ;  /* 0x0000000000007b1d */ /* 0x000ff00000010000 */
[----:B------:R-:W-:Y:S05]  /*0bb0*/  @P0 BRA `(.L_x_1) ;  /* 0xfffffff400640947 */ /* 0x000fea000383ffff */
.L_x_0:
[----:B------:R-:W-:-:S13]  /*0bc0*/  ISETP.NE.AND P0, PT, R12, RZ, PT ;  /* 0x000000ff0c00720c */ /* 0x000fda0003f05270 */
[----:B------:R-:W-:Y:S05]  /*0bd0*/  @!P0 EXIT ;  /* 0x000000000000894d */ /* 0x000fea0003800000 */
[----:B------:R-:W-:Y:S02]  /*0be0*/  ISETP.GE.U32.AND P0, PT, R12, 0x8, PT ;  /* 0x000000080c00780c */ /* 0x000fe40003f06070 */
[----:B------:R-:W-:-:S11]  /*0bf0*/  LOP3.LUT R7, R6, 0x7, RZ, 0xc0, !PT ;  /* 0x0000000706077812 */ /* 0x000fd600078ec0ff */
[----:B------:R-:W-:Y:S05]  /*0c00*/  @!P0 BRA `(.L_x_2) ;  /* 0x00000004004c8947 */ /* 0x000fea0003800000 */
[----:B------:R-:W-:Y:S01]  /*0c10*/  BAR.SYNC.DEFER_BLOCKING 0x0 ;  /* 0x0000000000007b1d */ /* 0x000fe20000010000 */
[----:B0-----:R-:W-:-:S05]  /*0c20*/  CS2R R4, SR_CLOCKLO ;  /* 0x0000000000047805 */ /* 0x001fca0000015000 */
[----:B------:R-:W2:Y:S02]  /*0c30*/  LDG.E R8, desc[UR6][R2.64] ;  /* 0x0000000602087981 */ /* 0x000ea4000c1e1900 */
[----:B--2---:R-:W-:-:S05]  /*0c40*/  VIADD R9, R8, 0x1 ;  /* 0x0000000108097836 */ /* 0x004fca0000000000 */
[----:B------:R0:W-:Y:S02]  /*0c50*/  STG.E desc[UR6][R2.64], R9 ;  /* 0x0000000902007986 */ /* 0x0001e4000c101906 */
[----:B0-----:R-:W-:Y:S01]  /*0c60*/  CS2R R8, SR_CLOCKLO ;  /* 0x0000000000087805 */ /* 0x001fe20000015000 */
[----:B------:R-:W0:Y:S05]  /*0c70*/  LDC.64 R10, c[0x0][0x380] ;  /* 0x0000e000ff0a7b82 */ /* 0x000e2a0000000a00 */
[----:B------:R-:W-:-:S05]  /*0c80*/  IADD3 R8, P0, PT, -R4, R8, RZ ;  /* 0x0000000804087210 */ /* 0x000fca0007f1e1ff */
[----:B------:R-:W-:Y:S02]  /*0c90*/  IMAD.X R9, R9, 0x1, ~R5, P0 ;  /* 0x0000000109097824 */ /* 0x000fe400000e0e05 */
[----:B0-----:R-:W-:-:S05]  /*0ca0*/  IMAD.WIDE.U32 R4, R0, 0x8, R10 ;  /* 0x0000000800047825 */ /* 0x001fca00078e000a */
        /* <DEDUP_REMOVED lines=69> */
[----:B------:R-:W-:-:S04]  /*1100*/  VIADD R0, R0, 0x8 ;  /* 0x0000000800007836 */ /* 0x000fc80000000000 */
[----:B------:R-:W-:-:S05]  /*1110*/  IMAD.X R9, R11, 0x1, ~R9, P0 ;  /* 0x000000010b097824 */ /* 0x000fca00000e0e09 */
[----:B------:R1:W-:Y:S01]  /*1120*/  STG.E.64 desc[UR6][R4.64+0x38], R8 ;  /* 0x0000380804007986 */ /* 0x0003e2000c101b06 */
[----:B------:R-:W-:Y:S06]  /*1130*/  BAR.SYNC.DEFER_BLOCKING 0x0 ;  /* 0x0000000000007b1d */ /* 0x000fec0000010000 */
.L_x_2:
[----:B------:R-:W-:-:S13]  /*1140*/  ISETP.NE.AND P0, PT, R7, RZ, PT ;  /* 0x000000ff0700720c */ /* 0x000fda0003f05270 */
[----:B------:R-:W-:Y:S05]  /*1150*/  @!P0 EXIT ;  /* 0x000000000000894d */ /* 0x000fea0003800000 */
[----:B------:R-:W-:Y:S02]  /*1160*/  ISETP.GE.U32.AND P0, PT, R7, 0x4, PT ;  /* 0x000000040700780c */ /* 0x000fe40003f06070 */
[----:B------:R-:W-:-:S11]  /*1170*/  LOP3.LUT R6, R6, 0x3, RZ, 0xc0, !PT ;  /* 0x0000000306067812 */ /* 0x000fd600078ec0ff */
[----:B------:R-:W-:Y:S05]  /*1180*/  @!P0 BRA `(.L_x_3) ;  /* 0x0000000000ac8947 */ /* 0x000fea0003800000 */
[----:B------:R-:W-:Y:S01]  /*1190*/  BAR.SYNC.DEFER_BLOCKING 0x0 ;  /* 0x0000000000007b1d */ /* 0x000fe20000010000 */
[----:B01----:R-:W-:-:S05]  /*11a0*/  CS2R R4, SR_CLOCKLO ;  /* 0x0000000000047805 */ /* 0x003fca0000015000 */
[----:B------:R-:W2:Y:S02]  /*11b0*/  LDG.E R7, desc[UR6][R2.64] ;  /* 0x0000000602077981 */ /* 0x000ea4000c1e1900 */
[----:B--2---:R-:W-:-:S05]  /*11c0*/  VIADD R7, R7, 0x1 ;  /* 0x0000000107077836 */ /* 0x004fca0000000000 */
[----:B------:R-:W-:Y:S01]  /*11d0*/  STG.E desc[UR6][R2.64], R7 ;  /* 0x0000000702007986 */ /* 0x000fe2000c101906 */
[----:B------:R-:W-:Y:S01]  /*11e0*/  CS2R R8, SR_CLOCKLO ;  /* 0x0000000000087805 */ /* 0x000fe20000015000 */
        /* <DEDUP_REMOVED lines=10> */
[----:B------:R-:W-:Y:S01]  /*1290*/  STG.E desc[UR6][R2.64], R7 ;  /* 0x0000000702007986 */ /* 0x000fe2000c101906 */
[----:B------:R-:W-:-:S06]  /*12a0*/  CS2R R10, SR_CLOCKLO ;  /* 0x00000000000a7805 */ /* 0x000fcc0000015000 */
        /* <DEDUP_REMOVED lines=18> */
[----:B------:R2:W-:Y:S01]  /*13d0*/  STG.E desc[UR6][R2.64], R7 ;  /* 0x0000000702007986 */ /* 0x0005e2000c101906 */
[----:B------:R-:W-:-:S06]  /*13e0*/  CS2R R10, SR_CLOCKLO ;  /* 0x00000000000a7805 */ /* 0x000fcc0000015000 */
[----:B------:R-:W-:Y:S01]  /*13f0*/  IADD3 R8, P0, PT, -R8, R10, RZ ;  /* 0x0000000a08087210 */ /* 0x000fe20007f1e1ff */
[----:B------:R-:W-:-:S04]  /*1400*/  VIADD R0, R0, 0x4 ;  /* 0x0000000400007836 */ /* 0x000fc80000000000 */
[----:B------:R-:W-:-:S05]  /*1410*/  IMAD.X R9, R11, 0x1, ~R9, P0 ;  /* 0x000000010b097824 */ /* 0x000fca00000e0e09 */
[----:B------:R2:W-:Y:S01]  /*1420*/  STG.E.64 desc[UR6][R4.64+0x18], R8 ;  /* 0x0000180804007986 */ /* 0x0005e2000c101b06 */
[----:B------:R-:W-:Y:S06]  /*1430*/  BAR.SYNC.DEFER_BLOCKING 0x0 ;  /* 0x0000000000007b1d */ /* 0x000fec0000010000 */
.L_x_3:
[----:B------:R-:W-:-:S13]  /*1440*/  ISETP.NE.AND P0, PT, R6, RZ, PT ;  /* 0x000000ff0600720c */ /* 0x000fda0003f05270 */
[----:B------:R-:W-:Y:S05]  /*1450*/  @!P0 EXIT ;  /* 0x000000000000894d */ /* 0x000fea0003800000 */
[----:B012---:R-:W0:Y:S02]  /*1460*/  LDC.64 R4, c[0x0][0x380] ;  /* 0x0000e000ff047b82 */ /* 0x007e240000000a00 */
[----:B0-----:R-:W-:-:S04]  /*1470*/  IMAD.WIDE.U32 R4, R0, 0x8, R4 ;  /* 0x0000000800047825 */ /* 0x001fc800078e0004 */
[----:B------:R-:W-:Y:S02]  /*1480*/  IMAD.MOV R0, RZ, RZ, -R6 ;  /* 0x000000ffff007224 */ /* 0x000fe400078e0a06 */
[----:B------:R-:W-:Y:S02]  /*1490*/  IMAD.MOV.U32 R8, RZ, RZ, R4 ;  /* 0x000000ffff087224 */ /* 0x000fe400078e0004 */
[----:B------:R-:W-:-:S07]  /*14a0*/  IMAD.MOV.U32 R9, RZ, RZ, R5 ;  /* 0x000000ffff097224 */ /* 0x000fce00078e0005 */
.L_x_4:
[----:B------:R-:W-:Y:S01]  /*14b0*/  BAR.SYNC.DEFER_BLOCKING 0x0 ;  /* 0x0000000000007b1d */ /* 0x000fe20000010000 */
[----:B0-----:R-:W-:-:S05]  /*14c0*/  CS2R R4, SR_CLOCKLO ;  /* 0x0000000000047805 */ /* 0x001fca0000015000 */
[----:B------:R-:W2:Y:S02]  /*14d0*/  LDG.E R6, desc[UR6][R2.64] ;  /* 0x0000000602067981 */ /* 0x000ea4000c1e1900 */
[----:B--2---:R-:W-:-:S05]  /*14e0*/  VIADD R7, R6, 0x1 ;  /* 0x0000000106077836 */ /* 0x004fca0000000000 */
[----:B------:R0:W-:Y:S02]  /*14f0*/  STG.E desc[UR6][R2.64], R7 ;  /* 0x0000000702007986 */ /* 0x0001e4000c101906 */
[----:B0-----:R-:W-:-:S06]  /*1500*/  CS2R R6, SR_CLOCKLO ;  /* 0x0000000000067805 */ /* 0x001fcc0000015000 */
[----:B------:R-:W-:Y:S01]  /*1510*/  IADD3 R4, P0, PT, -R4, R6, RZ ;  /* 0x0000000604047210 */ /* 0x000fe20007f1e1ff */
[----:B------:R-:W-:Y:S02]  /*1520*/  VIADD R0, R0, 0x1 ;  /* 0x0000000100007836 */ /* 0x000fe40000000000 */
[----:B------:R-:W-:Y:S01]  /*1530*/  IMAD.MOV.U32 R6, RZ, RZ, R8 ;  /* 0x000000ffff067224 */ /* 0x000fe200078e0008 */
[----:B------:R-:W-:Y:S01]  /*1540*/  IADD3 R8, P1, PT, R8, 0x8, RZ ;  /* 0x0000000808087810 */ /* 0x000fe20007f3e0ff */
[----:B------:R-:W-:Y:S01]  /*1550*/  IMAD.X R5, R7, 0x1, ~R5, P0 ;  /* 0x0000000107057824 */ /* 0x000fe200000e0e05 */
[----:B------:R-:W-:Y:S01]  /*1560*/  ISETP.NE.AND P0, PT, R0, RZ, PT ;  /* 0x000000ff0000720c */ /* 0x000fe20003f05270 */
[--C-:B------:R-:W-:Y:S02]  /*1570*/  IMAD.MOV.U32 R7, RZ, RZ, R9.reuse ;  /* 0x000000ffff077224 */ /* 0x100fe400078e0009 */
[----:B------:R-:W-:-:S03]  /*1580*/  IMAD.X R9, RZ, RZ, R9, P1 ;  /* 0x000000ffff097224 */ /* 0x000fc600008e0609 */
[----:B------:R0:W-:Y:S01]  /*1590*/  STG.E.64 desc[UR6][R6.64], R4 ;  /* 0x0000000406007986 */ /* 0x0001e2000c101b06 */
[----:B------:R-:W-:Y:S06]  /*15a0*/  BAR.SYNC.DEFER_BLOCKING 0x0 ;  /* 0x0000000000007b1d */ /* 0x000fec0000010000 */
[----:B------:R-:W-:Y:S05]  /*15b0*/  @P0 BRA `(.L_x_4) ;  /* 0xfffffffc00bc0947 */ /* 0x000fea000383ffff */
[----:B------:R-:W-:Y:S05]  /*15c0*/  EXIT ;  /* 0x000000000000794d */ /* 0x000fea0003800000 */
.L_x_5:
[----:B------:R-:W-:-:S00]  /*15d0*/  BRA `(.L_x_5) ;  /* 0xfffffffc00fc7947 */ /* 0x000fc0000383ffff */
[----:B------:R-:W-:-:S00]  /*15e0*/  NOP ;  /* 0x0000000000007918 */ /* 0x000fc00000000000 */
        /* <DEDUP_REMOVED lines=9> */
.L_x_6:


//--------------------- .nv.shared.reserved.0     --------------------------
	.section	.nv.shared.reserved.0,"aw",@nobits
	.weak		__nv_reservedSMEM_offset_0_alias
	.size		__nv_reservedSMEM_offset_0_alias, 0, 64
	.other		__nv_reservedSMEM_offset_0_alias,@"STO_CUDA_RESERVED_SHARED STV_DEFAULT"
__nv_reservedSMEM_offset_0_alias:
	.zero		0
	.zero		64


//--------------------- .nv.constant0._Z22measure_latency_kernelPmPiii --------------------------
	.section	.nv.constant0._Z22measure_latency_kernelPmPiii,"a",@progbits
	.sectionflags	@""
	.align	4
.nv.constant0._Z22measure_latency_kernelPmPiii:
	.zero		920


//--------------------- SYMBOLS --------------------------

	.type		.nv.reservedSmem.offset0,@object
	.size		.nv.reservedSmem.offset0,0x4
